//
// Generated by NVIDIA NVVM Compiler
//
// Compiler Build ID: CL-36424714
// Cuda compilation tools, release 13.0, V13.0.88
// Based on NVVM 20.0.0
//

.version 9.0
.target sm_100
.address_size 64

	// .globl	_Z13naive_mat_mulPiS_S_

.visible .entry _Z13naive_mat_mulPiS_S_(
	.param .u64 .ptr .align 1 _Z13naive_mat_mulPiS_S__param_0,
	.param .u64 .ptr .align 1 _Z13naive_mat_mulPiS_S__param_1,
	.param .u64 .ptr .align 1 _Z13naive_mat_mulPiS_S__param_2
)
{
	.reg .pred 	%p<2>;
	.reg .b32 	%r<68>;
	.reg .b64 	%rd<21>;

	ld.param.u64 	%rd6, [_Z13naive_mat_mulPiS_S__param_0];
	ld.param.u64 	%rd7, [_Z13naive_mat_mulPiS_S__param_1];
	ld.param.u64 	%rd5, [_Z13naive_mat_mulPiS_S__param_2];
	cvta.to.global.u64 	%rd8, %rd7;
	cvta.to.global.u64 	%rd9, %rd6;
	mov.u32 	%r10, %ctaid.x;
	mov.u32 	%r11, %ntid.x;
	mov.u32 	%r12, %tid.x;
	mad.lo.s32 	%r13, %r10, %r11, %r12;
	mov.u32 	%r14, %ctaid.y;
	mov.u32 	%r15, %ntid.y;
	mov.u32 	%r16, %tid.y;
	mad.lo.s32 	%r1, %r14, %r15, %r16;
	shl.b32 	%r2, %r13, 10;
	add.s64 	%rd1, %rd9, 32;
	mul.wide.u32 	%rd10, %r15, %r14;
	cvt.u64.u32 	%rd11, %r16;
	add.s64 	%rd12, %rd10, %rd11;
	shl.b64 	%rd13, %rd12, 2;
	add.s64 	%rd14, %rd13, %rd8;
	add.s64 	%rd20, %rd14, 32768;
	mov.b32 	%r66, 0;
	mov.u32 	%r65, %r2;
	mov.u32 	%r67, %r66;
$L__BB0_1:
	mul.wide.s32 	%rd15, %r65, 4;
	add.s64 	%rd16, %rd1, %rd15;
	ld.global.u32 	%r17, [%rd16+-32];
	ld.global.u32 	%r18, [%rd20+-32768];
	mad.lo.s32 	%r19, %r18, %r17, %r66;
	ld.global.u32 	%r20, [%rd16+-28];
	ld.global.u32 	%r21, [%rd20+-28672];
	mad.lo.s32 	%r22, %r21, %r20, %r19;
	ld.global.u32 	%r23, [%rd16+-24];
	ld.global.u32 	%r24, [%rd20+-24576];
	mad.lo.s32 	%r25, %r24, %r23, %r22;
	ld.global.u32 	%r26, [%rd16+-20];
	ld.global.u32 	%r27, [%rd20+-20480];
	mad.lo.s32 	%r28, %r27, %r26, %r25;
	ld.global.u32 	%r29, [%rd16+-16];
	ld.global.u32 	%r30, [%rd20+-16384];
	mad.lo.s32 	%r31, %r30, %r29, %r28;
	ld.global.u32 	%r32, [%rd16+-12];
	ld.global.u32 	%r33, [%rd20+-12288];
	mad.lo.s32 	%r34, %r33, %r32, %r31;
	ld.global.u32 	%r35, [%rd16+-8];
	ld.global.u32 	%r36, [%rd20+-8192];
	mad.lo.s32 	%r37, %r36, %r35, %r34;
	ld.global.u32 	%r38, [%rd16+-4];
	ld.global.u32 	%r39, [%rd20+-4096];
	mad.lo.s32 	%r40, %r39, %r38, %r37;
	ld.global.u32 	%r41, [%rd16];
	ld.global.u32 	%r42, [%rd20];
	mad.lo.s32 	%r43, %r42, %r41, %r40;
	ld.global.u32 	%r44, [%rd16+4];
	ld.global.u32 	%r45, [%rd20+4096];
	mad.lo.s32 	%r46, %r45, %r44, %r43;
	ld.global.u32 	%r47, [%rd16+8];
	ld.global.u32 	%r48, [%rd20+8192];
	mad.lo.s32 	%r49, %r48, %r47, %r46;
	ld.global.u32 	%r50, [%rd16+12];
	ld.global.u32 	%r51, [%rd20+12288];
	mad.lo.s32 	%r52, %r51, %r50, %r49;
	ld.global.u32 	%r53, [%rd16+16];
	ld.global.u32 	%r54, [%rd20+16384];
	mad.lo.s32 	%r55, %r54, %r53, %r52;
	ld.global.u32 	%r56, [%rd16+20];
	ld.global.u32 	%r57, [%rd20+20480];
	mad.lo.s32 	%r58, %r57, %r56, %r55;
	ld.global.u32 	%r59, [%rd16+24];
	ld.global.u32 	%r60, [%rd20+24576];
	mad.lo.s32 	%r61, %r60, %r59, %r58;
	ld.global.u32 	%r62, [%rd16+28];
	ld.global.u32 	%r63, [%rd20+28672];
	mad.lo.s32 	%r66, %r63, %r62, %r61;
	add.s32 	%r67, %r67, 16;
	add.s32 	%r65, %r65, 16;
	add.s64 	%rd20, %rd20, 65536;
	setp.ne.s32 	%p1, %r67, 1024;
	@%p1 bra 	$L__BB0_1;
	cvta.to.global.u64 	%rd17, %rd5;
	add.s32 	%r64, %r2, %r1;
	mul.wide.s32 	%rd18, %r64, 4;
	add.s64 	%rd19, %rd17, %rd18;
	st.global.u32 	[%rd19], %r66;
	ret;

}


// ===== COMPILED SASS (sm_100) =====

	.target	sm_100

	.elftype	@"ET_EXEC"


//--------------------- .note.nv.tkinfo           --------------------------
	.section	.note.nv.tkinfo,"",@"SHT_NOTE"
	.sectionflags	@"SHF_NOTE_NV_TKINFO"
	.tkinfo
        /*0018*/ 	.word	0x00000002
        /*0030*/ 	.string	""
        /*0030*/ 	.string	"ptxas"
        /*0030*/ 	.string	"Cuda compilation tools, release 13.0, V13.0.88"
        /*0030*/ 	.string	"Build cuda_13.0.r13.0/compiler.36424714_0"
        /*0030*/ 	.string	"-arch sm_100 -m 64 "



//--------------------- .note.nv.cuinfo           --------------------------
	.section	.note.nv.cuinfo,"",@"SHT_NOTE"
	.sectionflags	@"SHF_NOTE_NV_CUINFO"
        /*0018*/ 	.short	0x0002
        /*001a*/ 	.short	0x0064
        /*001c*/ 	.short	0x0082
	.zero		2


//--------------------- .nv.info                  --------------------------
	.section	.nv.info,"",@"SHT_CUDA_INFO"
	.align	4


	//----- nvinfo : EIATTR_REGCOUNT
	.align		4
        /*0000*/ 	.byte	0x04, 0x2f
        /*0002*/ 	.short	(.L_1 - .L_0)
	.align		4
.L_0:
        /*0004*/ 	.word	index@(_Z13naive_mat_mulPiS_S_)
        /*0008*/ 	.word	0x0000001f


	//----- nvinfo : EIATTR_FRAME_SIZE
	.align		4
.L_1:
        /*000c*/ 	.byte	0x04, 0x11
        /*000e*/ 	.short	(.L_3 - .L_2)
	.align		4
.L_2:
        /*0010*/ 	.word	index@(_Z13naive_mat_mulPiS_S_)
        /*0014*/ 	.word	0x00000000


	//----- nvinfo : EIATTR_MIN_STACK_SIZE
	.align		4
.L_3:
        /*0018*/ 	.byte	0x04, 0x12
        /*001a*/ 	.short	(.L_5 - .L_4)
	.align		4
.L_4:
        /*001c*/ 	.word	index@(_Z13naive_mat_mulPiS_S_)
        /*0020*/ 	.word	0x00000000
.L_5:


//--------------------- .nv.compat                --------------------------
	.section	.nv.compat,"",@"SHT_CUDA_COMPAT_INFO"
	.align	4
        /*0000*/ 	.byte	0x02, 0x09, 0x00, 0x00, 0x02, 0x02, 0x01, 0x00, 0x02, 0x05, 0x05, 0x00, 0x03, 0x07, 0x01, 0x01
        /*0010*/ 	.byte	0x02, 0x03, 0x00, 0x00, 0x02, 0x06, 0x01, 0x00, 0x04, 0x0b, 0x08, 0x00, 0x09, 0x00, 0x00, 0x00
        /*0020*/ 	.byte	0x00, 0x00, 0x00, 0x00


//--------------------- .nv.info._Z13naive_mat_mulPiS_S_ --------------------------
	.section	.nv.info._Z13naive_mat_mulPiS_S_,"",@"SHT_CUDA_INFO"
	.sectionflags	@""
	.align	4


	//----- nvinfo : EIATTR_CUDA_API_VERSION
	.align		4
        /*0000*/ 	.byte	0x04, 0x37
        /*0002*/ 	.short	(.L_7 - .L_6)
.L_6:
        /*0004*/ 	.word	0x00000082


	//----- nvinfo : EIATTR_KPARAM_INFO
	.align		4
.L_7:
        /*0008*/ 	.byte	0x04, 0x17
        /*000a*/ 	.short	(.L_9 - .L_8)
.L_8:
        /*000c*/ 	.word	0x00000000
        /*0010*/ 	.short	0x0002
        /*0012*/ 	.short	0x0010
        /*0014*/ 	.byte	0x00, 0xf5, 0x21, 0x00


	//----- nvinfo : EIATTR_KPARAM_INFO
	.align		4
.L_9:
        /*0018*/ 	.byte	0x04, 0x17
        /*001a*/ 	.short	(.L_11 - .L_10)
.L_10:
        /*001c*/ 	.word	0x00000000
        /*0020*/ 	.short	0x0001
        /*0022*/ 	.short	0x0008
        /*0024*/ 	.byte	0x00, 0xf5, 0x21, 0x00


	//----- nvinfo : EIATTR_KPARAM_INFO
	.align		4
.L_11:
        /*0028*/ 	.byte	0x04, 0x17
        /*002a*/ 	.short	(.L_13 - .L_12)
.L_12:
        /*002c*/ 	.word	0x00000000
        /*0030*/ 	.short	0x0000
        /*0032*/ 	.short	0x0000
        /*0034*/ 	.byte	0x00, 0xf5, 0x21, 0x00


	//----- nvinfo : EIATTR_SPARSE_MMA_MASK
	.align		4
.L_13:
        /*0038*/ 	.byte	0x03, 0x50
        /*003a*/ 	.short	0x0000


	//----- nvinfo : EIATTR_MAXREG_COUNT
	.align		4
        /*003c*/ 	.byte	0x03, 0x1b
        /*003e*/ 	.short	0x00ff


	//----- nvinfo : EIATTR_MERCURY_ISA_VERSION
	.align		4
        /*0040*/ 	.byte	0x03, 0x5f
        /*0042*/ 	.short	0x0101


	//----- nvinfo : EIATTR_VRC_CTA_INIT_COUNT
	.align		4
        /*0044*/ 	.byte	0x02, 0x4a
	.zero		1
	.zero		1


	//----- nvinfo : EIATTR_EXIT_INSTR_OFFSETS
	.align		4
        /*0048*/ 	.byte	0x04, 0x1c
        /*004a*/ 	.short	(.L_15 - .L_14)


	//   ....[0]....
.L_14:
        /*004c*/ 	.word	0x00000550


	//----- nvinfo : EIATTR_CBANK_PARAM_SIZE
	.align		4
.L_15:
        /*0050*/ 	.byte	0x03, 0x19
        /*0052*/ 	.short	0x0018


	//----- nvinfo : EIATTR_PARAM_CBANK
	.align		4
        /*0054*/ 	.byte	0x04, 0x0a
        /*0056*/ 	.short	(.L_17 - .L_16)
	.align		4
.L_16:
        /*0058*/ 	.word	index@(.nv.constant0._Z13naive_mat_mulPiS_S_)
        /*005c*/ 	.short	0x0380
        /*005e*/ 	.short	0x0018


	//----- nvinfo : EIATTR_SW_WAR
	.align		4
.L_17:
        /*0060*/ 	.byte	0x04, 0x36
        /*0062*/ 	.short	(.L_19 - .L_18)
.L_18:
        /*0064*/ 	.word	0x00000008
.L_19:


//--------------------- .nv.callgraph             --------------------------
	.section	.nv.callgraph,"",@"SHT_CUDA_CALLGRAPH"
	.align	4
	.sectionentsize	8
	.align		4
        /*0000*/ 	.word	0x00000000
	.align		4
        /*0004*/ 	.word	0xffffffff
	.align		4
        /*0008*/ 	.word	0x00000000
	.align		4
        /*000c*/ 	.word	0xfffffffe
	.align		4
        /*0010*/ 	.word	0x00000000
	.align		4
        /*0014*/ 	.word	0xfffffffd
	.align		4
        /*0018*/ 	.word	0x00000000
	.align		4
        /*001c*/ 	.word	0xfffffffc


//--------------------- .text._Z13naive_mat_mulPiS_S_ --------------------------
	.section	.text._Z13naive_mat_mulPiS_S_,"ax",@progbits
	.align	128
        .global         _Z13naive_mat_mulPiS_S_
        .type           _Z13naive_mat_mulPiS_S_,@function
        .size           _Z13naive_mat_mulPiS_S_,(.L_x_2 - _Z13naive_mat_mulPiS_S_)
        .other          _Z13naive_mat_mulPiS_S_,@"STO_CUDA_ENTRY STV_DEFAULT"
_Z13naive_mat_mulPiS_S_:
.text._Z13naive_mat_mulPiS_S_:
[----:B------:R-:W-:Y:S01]  /*0000*/  LDC R1, c[0x0][0x37c] ;  /* 0x0000df00ff017b82 */ /* 0x000fe20000000800 */
[----:B------:R-:W0:Y:S07]  /*0010*/  S2R R2, SR_TID.Y ;  /* 0x0000000000027919 */ /* 0x000e2e0000002200 */
[----:B------:R-:W1:Y:S01]  /*0020*/  LDC R6, c[0x0][0x360] ;  /* 0x0000d800ff067b82 */ /* 0x000e620000000800 */
[----:B------:R-:W2:Y:S01]  /*0030*/  LDCU.128 UR8, c[0x0][0x380] ;  /* 0x00007000ff0877ac */ /* 0x000ea20008000c00 */
[----:B------:R-:W-:Y:S01]  /*0040*/  HFMA2 R3, -RZ, RZ, 0, 0 ;  /* 0x00000000ff037431 */ /* 0x000fe200000001ff */
[----:B------:R-:W1:Y:S01]  /*0050*/  S2R R7, SR_TID.X ;  /* 0x0000000000077919 */ /* 0x000e620000002100 */
[----:B------:R-:W-:Y:S01]  /*0060*/  MOV R14, RZ ;  /* 0x000000ff000e7202 */ /* 0x000fe20000000f00 */
[----:B------:R-:W3:Y:S03]  /*0070*/  LDCU.64 UR12, c[0x0][0x358] ;  /* 0x00006b00ff0c77ac */ /* 0x000ee60008000a00 */
[----:B------:R-:W0:Y:S08]  /*0080*/  S2UR UR7, SR_CTAID.Y ;  /* 0x00000000000779c3 */ /* 0x000e300000002600 */
[----:B------:R-:W0:Y:S01]  /*0090*/  LDC R9, c[0x0][0x364] ;  /* 0x0000d900ff097b82 */ /* 0x000e220000000800 */
[----:B--2---:R-:W-:-:S04]  /*00a0*/  UIADD3 UR5, UP0, UPT, UR8, 0x20, URZ ;  /* 0x0000002008057890 */ /* 0x004fc8000ff1e0ff */
[----:B------:R-:W-:-:S03]  /*00b0*/  UIADD3.X UR6, UPT, UPT, URZ, UR9, URZ, UP0, !UPT ;  /* 0x00000009ff067290 */ /* 0x000fc600087fe4ff */
[----:B------:R-:W1:Y:S01]  /*00c0*/  S2UR UR4, SR_CTAID.X ;  /* 0x00000000000479c3 */ /* 0x000e620000002500 */
[----:B0-----:R-:W-:-:S03]  /*00d0*/  IMAD.WIDE.U32 R4, R9, UR7, R2 ;  /* 0x0000000709047c25 */ /* 0x001fc6000f8e0002 */
[----:B------:R-:W-:Y:S01]  /*00e0*/  LEA R10, P0, R4, UR10, 0x2 ;  /* 0x0000000a040a7c11 */ /* 0x000fe2000f8010ff */
[----:B-1----:R-:W-:-:S03]  /*00f0*/  IMAD R6, R6, UR4, R7 ;  /* 0x0000000406067c24 */ /* 0x002fc6000f8e0207 */
[----:B------:R-:W-:Y:S01]  /*0100*/  IADD3 R10, P1, PT, R10, 0x8000, RZ ;  /* 0x000080000a0a7810 */ /* 0x000fe20007f3e0ff */
[----:B------:R-:W-:Y:S01]  /*0110*/  IMAD R7, R9, UR7, R2 ;  /* 0x0000000709077c24 */ /* 0x000fe2000f8e0202 */
[----:B------:R-:W-:Y:S01]  /*0120*/  LEA.HI.X R3, R4, UR11, R5, 0x2, P0 ;  /* 0x0000000b04037c11 */ /* 0x000fe200080f1405 */
[----:B------:R-:W-:Y:S01]  /*0130*/  UMOV UR4, URZ ;  /* 0x000000ff00047c82 */ /* 0x000fe20008000000 */
[----:B------:R-:W-:Y:S02]  /*0140*/  SHF.L.U32 R6, R6, 0xa, RZ ;  /* 0x0000000a06067819 */ /* 0x000fe400000006ff */
[----:B------:R-:W-:Y:S02]  /*0150*/  IADD3.X R3, PT, PT, RZ, R3, RZ, P1, !PT ;  /* 0x00000003ff037210 */ /* 0x000fe40000ffe4ff */
[----:B---3--:R-:W-:-:S07]  /*0160*/  MOV R8, R6 ;  /* 0x0000000600087202 */ /* 0x008fce0000000f00 */
.L_x_0:
[----:B------:R-:W-:Y:S02]  /*0170*/  MOV R4, UR5 ;  /* 0x0000000500047c02 */ /* 0x000fe40008000f00 */
[----:B------:R-:W-:Y:S02]  /*0180*/  MOV R5, UR6 ;  /* 0x0000000600057c02 */ /* 0x000fe40008000f00 */
[----:B------:R-:W-:Y:S01]  /*0190*/  MOV R2, R10 ;  /* 0x0000000a00027202 */ /* 0x000fe20000000f00 */
[----:B------:R-:W-:-:S04]  /*01a0*/  IMAD.WIDE R4, R8, 0x4, R4 ;  /* 0x0000000408047825 */ /* 0x000fc800078e0204 */
[----:B------:R-:W2:Y:S04]  /*01b0*/  LDG.E R16, desc[UR12][R2.64+-0x8000] ;  /* 0xff80000c02107981 */ /* 0x000ea8000c1e1900 */
[----:B------:R-:W2:Y:S04]  /*01c0*/  LDG.E R15, desc[UR12][R4.64+-0x20] ;  /* 0xffffe00c040f7981 */ /* 0x000ea8000c1e1900 */
[----:B------:R-:W3:Y:S04]  /*01d0*/  LDG.E R25, desc[UR12][R2.64+-0x7000] ;  /* 0xff90000c02197981 */ /* 0x000ee8000c1e1900 */
[----:B------:R-:W3:Y:S04]  /*01e0*/  LDG.E R24, desc[UR12][R4.64+-0x1c] ;  /* 0xffffe40c04187981 */ /* 0x000ee8000c1e1900 */
[----:B------:R-:W4:Y:S04]  /*01f0*/  LDG.E R18, desc[UR12][R2.64+-0x6000] ;  /* 0xffa0000c02127981 */ /* 0x000f28000c1e1900 */
[----:B------:R-:W4:Y:S04]  /*0200*/  LDG.E R19, desc[UR12][R4.64+-0x18] ;  /* 0xffffe80c04137981 */ /* 0x000f28000c1e1900 */
[----:B------:R-:W5:Y:S04]  /*0210*/  LDG.E R20, desc[UR12][R2.64+-0x5000] ;  /* 0xffb0000c02147981 */ /* 0x000f68000c1e1900 */
        /* <DEDUP_REMOVED lines=11> */
[----:B------:R-:W5:Y:S01]  /*02d0*/  LDG.E R27, desc[UR12][R2.64+0x7000] ;  /* 0x0070000c021b7981 */ /* 0x000f62000c1e1900 */
[----:B--2---:R-:W-:-:S03]  /*02e0*/  IMAD R15, R15, R16, R14 ;  /* 0x000000100f0f7224 */ /* 0x004fc600078e020e */
[----:B------:R-:W2:Y:S04]  /*02f0*/  LDG.E R16, desc[UR12][R4.64] ;  /* 0x0000000c04107981 */ /* 0x000ea8000c1e1900 */
[----:B------:R-:W2:Y:S01]  /*0300*/  LDG.E R14, desc[UR12][R4.64+0x4] ;  /* 0x0000040c040e7981 */ /* 0x000ea2000c1e1900 */
[----:B---3--:R-:W-:-:S03]  /*0310*/  IMAD R24, R24, R25, R15 ;  /* 0x0000001918187224 */ /* 0x008fc600078e020f */
[----:B------:R-:W3:Y:S04]  /*0320*/  LDG.E R15, desc[UR12][R2.64+0x1000] ;  /* 0x0010000c020f7981 */ /* 0x000ee8000c1e1900 */
[----:B------:R-:W3:Y:S01]  /*0330*/  LDG.E R25, desc[UR12][R2.64+0x5000] ;  /* 0x0050000c02197981 */ /* 0x000ee2000c1e1900 */
[----:B----4-:R-:W-:-:S03]  /*0340*/  IMAD R24, R19, R18, R24 ;  /* 0x0000001213187224 */ /* 0x010fc600078e0218 */
[----:B------:R-:W4:Y:S04]  /*0350*/  LDG.E R19, desc[UR12][R2.64+0x2000] ;  /* 0x0020000c02137981 */ /* 0x000f28000c1e1900 */
[----:B------:R-:W4:Y:S01]  /*0360*/  LDG.E R18, desc[UR12][R4.64+0x8] ;  /* 0x0000080c04127981 */ /* 0x000f22000c1e1900 */
[----:B-----5:R-:W-:-:S03]  /*0370*/  IMAD R24, R21, R20, R24 ;  /* 0x0000001415187224 */ /* 0x020fc600078e0218 */
[----:B------:R-:W5:Y:S04]  /*0380*/  LDG.E R21, desc[UR12][R2.64+0x3000] ;  /* 0x0030000c02157981 */ /* 0x000f68000c1e1900 */
[----:B------:R-:W5:Y:S01]  /*0390*/  LDG.E R20, desc[UR12][R4.64+0xc] ;  /* 0x00000c0c04147981 */ /* 0x000f62000c1e1900 */
[----:B------:R-:W-:-:S03]  /*03a0*/  IMAD R24, R23, R22, R24 ;  /* 0x0000001617187224 */ /* 0x000fc600078e0218 */
[----:B------:R-:W5:Y:S04]  /*03b0*/  LDG.E R22, desc[UR12][R2.64+0x4000] ;  /* 0x0040000c02167981 */ /* 0x000f68000c1e1900 */
[----:B------:R-:W5:Y:S01]  /*03c0*/  LDG.E R23, desc[UR12][R4.64+0x10] ;  /* 0x0000100c04177981 */ /* 0x000f62000c1e1900 */
[----:B------:R-:W-:-:S03]  /*03d0*/  IMAD R28, R12, R13, R24 ;  /* 0x0000000d0c1c7224 */ /* 0x000fc600078e0218 */
[----:B------:R-:W5:Y:S04]  /*03e0*/  LDG.E R24, desc[UR12][R4.64+0x14] ;  /* 0x0000140c04187981 */ /* 0x000f68000c1e1900 */
[----:B------:R0:W5:Y:S04]  /*03f0*/  LDG.E R12, desc[UR12][R2.64+0x6000] ;  /* 0x0060000c020c7981 */ /* 0x000168000c1e1900 */
[----:B------:R-:W5:Y:S01]  /*0400*/  LDG.E R13, desc[UR12][R4.64+0x18] ;  /* 0x0000180c040d7981 */ /* 0x000f62000c1e1900 */
[----:B------:R-:W-:-:S04]  /*0410*/  IMAD R0, R0, R9, R28 ;  /* 0x0000000900007224 */ /* 0x000fc800078e021c */
[----:B------:R-:W-:Y:S01]  /*0420*/  IMAD R0, R11, R10, R0 ;  /* 0x0000000a0b007224 */ /* 0x000fe200078e0200 */
[----:B------:R-:W-:-:S04]  /*0430*/  UIADD3 UR4, UPT, UPT, UR4, 0x10, URZ ;  /* 0x0000001004047890 */ /* 0x000fc8000fffe0ff */
[----:B------:R-:W-:Y:S01]  /*0440*/  UISETP.NE.AND UP0, UPT, UR4, 0x400, UPT ;  /* 0x000004000400788c */ /* 0x000fe2000bf05270 */
[----:B------:R-:W-:Y:S02]  /*0450*/  IADD3 R10, P0, PT, R2, 0x10000, RZ ;  /* 0x00010000020a7810 */ /* 0x000fe40007f1e0ff */
[----:B------:R-:W-:Y:S02]  /*0460*/  IADD3 R8, PT, PT, R8, 0x10, RZ ;  /* 0x0000001008087810 */ /* 0x000fe40007ffe0ff */
[----:B0-----:R-:W-:Y:S01]  /*0470*/  IADD3.X R3, PT, PT, RZ, R3, RZ, P0, !PT ;  /* 0x00000003ff037210 */ /* 0x001fe200007fe4ff */
[----:B--2---:R-:W-:-:S04]  /*0480*/  IMAD R0, R16, R17, R0 ;  /* 0x0000001110007224 */ /* 0x004fc800078e0200 */
[----:B---3--:R-:W-:-:S04]  /*0490*/  IMAD R0, R14, R15, R0 ;  /* 0x0000000f0e007224 */ /* 0x008fc800078e0200 */
[----:B----4-:R-:W-:-:S04]  /*04a0*/  IMAD R0, R18, R19, R0 ;  /* 0x0000001312007224 */ /* 0x010fc800078e0200 */
[----:B-----5:R-:W-:-:S04]  /*04b0*/  IMAD R0, R20, R21, R0 ;  /* 0x0000001514007224 */ /* 0x020fc800078e0200 */
[----:B------:R-:W-:-:S04]  /*04c0*/  IMAD R0, R23, R22, R0 ;  /* 0x0000001617007224 */ /* 0x000fc800078e0200 */
[----:B------:R-:W-:-:S04]  /*04d0*/  IMAD R0, R24, R25, R0 ;  /* 0x0000001918007224 */ /* 0x000fc800078e0200 */
[----:B------:R-:W-:-:S04]  /*04e0*/  IMAD R0, R13, R12, R0 ;  /* 0x0000000c0d007224 */ /* 0x000fc800078e0200 */
[----:B------:R-:W-:Y:S01]  /*04f0*/  IMAD R14, R26, R27, R0 ;  /* 0x0000001b1a0e7224 */ /* 0x000fe200078e0200 */
[----:B------:R-:W-:Y:S06]  /*0500*/  BRA.U UP0, `(.L_x_0) ;  /* 0xfffffffd00187547 */ /* 0x000fec000b83ffff */
[----:B------:R-:W0:Y:S01]  /*0510*/  LDC.64 R2, c[0x0][0x390] ;  /* 0x0000e400ff027b82 */ /* 0x000e220000000a00 */
[----:B------:R-:W-:-:S05]  /*0520*/  IADD3 R7, PT, PT, R7, R6, RZ ;  /* 0x0000000607077210 */ /* 0x000fca0007ffe0ff */
[----:B0-----:R-:W-:-:S05]  /*0530*/  IMAD.WIDE R2, R7, 0x4, R2 ;  /* 0x0000000407027825 */ /* 0x001fca00078e0202 */
[----:B------:R-:W-:Y:S01]  /*0540*/  STG.E desc[UR12][R2.64], R14 ;  /* 0x0000000e02007986 */ /* 0x000fe2000c10190c */
[----:B------:R-:W-:Y:S05]  /*0550*/  EXIT ;  /* 0x000000000000794d */ /* 0x000fea0003800000 */
.L_x_1:
[----:B------:R-:W-:-:S00]  /*0560*/  BRA `(.L_x_1) ;  /* 0xfffffffc00fc7947 */ /* 0x000fc0000383ffff */
[----:B------:R-:W-:-:S00]  /*0570*/  NOP ;  /* 0x0000000000007918 */ /* 0x000fc00000000000 */
        /* <DEDUP_REMOVED lines=8> */
.L_x_2:


//--------------------- .nv.shared.reserved.0     --------------------------
	.section	.nv.shared.reserved.0,"aw",@nobits
	.weak		__nv_reservedSMEM_offset_0_alias
	.size		__nv_reservedSMEM_offset_0_alias, 0, 64
	.other		__nv_reservedSMEM_offset_0_alias,@"STO_CUDA_RESERVED_SHARED STV_DEFAULT"
__nv_reservedSMEM_offset_0_alias:
	.zero		0
	.zero		64


//--------------------- .nv.constant0._Z13naive_mat_mulPiS_S_ --------------------------
	.section	.nv.constant0._Z13naive_mat_mulPiS_S_,"a",@progbits
	.sectionflags	@""
	.align	4
.nv.constant0._Z13naive_mat_mulPiS_S_:
	.zero		920


//--------------------- SYMBOLS --------------------------

	.type		.nv.reservedSmem.offset0,@object
	.size		.nv.reservedSmem.offset0,0x4
